//
// Generated by NVIDIA NVVM Compiler
//
// Compiler Build ID: CL-36424714
// Cuda compilation tools, release 13.0, V13.0.88
// Based on NVVM 20.0.0
//

.version 9.0
.target sm_100
.address_size 64

	// .globl	_Z5dzetaPfS_

.visible .entry _Z5dzetaPfS_(
	.param .u64 .ptr .align 1 _Z5dzetaPfS__param_0,
	.param .u64 .ptr .align 1 _Z5dzetaPfS__param_1
)
{
	.reg .pred 	%p<13>;
	.reg .b32 	%r<15>;
	.reg .b32 	%f<69>;
	.reg .b64 	%rd<7>;

	ld.param.u64 	%rd2, [_Z5dzetaPfS__param_0];
	ld.param.u64 	%rd1, [_Z5dzetaPfS__param_1];
	cvta.to.global.u64 	%rd3, %rd2;
	mov.u32 	%r1, %tid.x;
	add.s32 	%r2, %r1, 1;
	cvt.rn.f32.u32 	%f1, %r2;
	ld.global.f32 	%f9, [%rd3];
	abs.f32 	%f3, %f1;
	setp.eq.s32 	%p1, %r1, 0;
	setp.eq.f32 	%p2, %f9, 0f00000000;
	or.pred  	%p3, %p1, %p2;
	mov.f32 	%f68, 0f3F800000;
	@%p3 bra 	$L__BB0_5;
	setp.num.f32 	%p4, %f3, %f3;
	abs.f32 	%f10, %f9;
	setp.num.f32 	%p5, %f10, %f10;
	and.pred  	%p6, %p4, %p5;
	@%p6 bra 	$L__BB0_3;
	add.rn.f32 	%f68, %f1, %f9;
	bra.uni 	$L__BB0_5;
$L__BB0_3:
	setp.lt.f32 	%p7, %f3, 0f00800000;
	mul.f32 	%f12, %f3, 0f4B800000;
	selp.f32 	%f13, %f12, %f3, %p7;
	mov.b32 	%r3, %f13;
	add.s32 	%r4, %r3, -1060439283;
	and.b32  	%r5, %r4, -8388608;
	sub.s32 	%r6, %r3, %r5;
	mov.b32 	%f14, %r6;
	cvt.rn.f32.s32 	%f15, %r5;
	selp.f32 	%f16, 0fC1C00000, 0f00000000, %p7;
	fma.rn.f32 	%f17, %f15, 0f34000000, %f16;
	add.f32 	%f18, %f14, 0fBF800000;
	add.f32 	%f19, %f14, 0f3F800000;
	rcp.approx.ftz.f32 	%f20, %f19;
	add.f32 	%f21, %f18, %f18;
	mul.f32 	%f22, %f21, %f20;
	mul.f32 	%f23, %f22, %f22;
	neg.f32 	%f24, %f22;
	sub.f32 	%f25, %f18, %f22;
	add.f32 	%f26, %f25, %f25;
	fma.rn.f32 	%f27, %f24, %f18, %f26;
	mul.rn.f32 	%f28, %f20, %f27;
	fma.rn.f32 	%f29, %f23, 0f3A2C32E4, 0f3B52E7DB;
	fma.rn.f32 	%f30, %f29, %f23, 0f3C93BB73;
	fma.rn.f32 	%f31, %f30, %f23, 0f3DF6384F;
	mul.rn.f32 	%f32, %f31, %f23;
	fma.rn.f32 	%f33, %f22, 0f3FB8AA3B, %f17;
	mul.f32 	%f34, %f32, 0f40400000;
	sub.f32 	%f35, %f17, %f33;
	fma.rn.f32 	%f36, %f22, 0f3FB8AA3B, %f35;
	fma.rn.f32 	%f37, %f28, 0f3FB8AA3B, %f36;
	fma.rn.f32 	%f38, %f22, 0f32A55E34, %f37;
	fma.rn.f32 	%f39, %f34, %f28, %f38;
	fma.rn.f32 	%f40, %f32, %f22, %f39;
	add.rn.f32 	%f41, %f33, %f40;
	mul.rn.f32 	%f42, %f41, %f9;
	cvt.rni.f32.f32 	%f43, %f42;
	sub.f32 	%f44, %f42, %f43;
	neg.f32 	%f45, %f42;
	fma.rn.f32 	%f46, %f41, %f9, %f45;
	neg.f32 	%f47, %f33;
	add.rn.f32 	%f48, %f41, %f47;
	neg.f32 	%f49, %f48;
	add.rn.f32 	%f50, %f40, %f49;
	fma.rn.f32 	%f51, %f50, %f9, %f46;
	add.f32 	%f52, %f44, %f51;
	setp.gt.f32 	%p8, %f43, 0f00000000;
	selp.b32 	%r7, 0, -2097152000, %p8;
	setp.neu.f32 	%p9, %f3, 0f7F800000;
	setp.lt.f32 	%p10, %f42, 0f00000000;
	selp.f32 	%f53, 0f00000000, 0f7F800000, %p10;
	abs.f32 	%f54, %f42;
	setp.gt.f32 	%p11, %f54, 0f43180000;
	cvt.rzi.s32.f32 	%r8, %f43;
	shl.b32 	%r9, %r8, 23;
	sub.s32 	%r10, %r9, %r7;
	mov.b32 	%f55, %r10;
	add.s32 	%r11, %r7, 2130706432;
	mov.b32 	%f56, %r11;
	fma.rn.f32 	%f57, %f52, 0f391FCB8E, 0f3AAF85ED;
	fma.rn.f32 	%f58, %f57, %f52, 0f3C1D9856;
	fma.rn.f32 	%f59, %f58, %f52, 0f3D6357BB;
	fma.rn.f32 	%f60, %f59, %f52, 0f3E75FDEC;
	fma.rn.f32 	%f61, %f60, %f52, 0f3F317218;
	fma.rn.f32 	%f62, %f61, %f52, 0f3F800000;
	mul.f32 	%f63, %f62, %f56;
	mul.f32 	%f64, %f63, %f55;
	selp.f32 	%f68, %f53, %f64, %p11;
	@%p9 bra 	$L__BB0_5;
	shl.b32 	%r12, %r2, 1;
	cvt.rn.f32.u32 	%f65, %r12;
	mov.b32 	%r13, %f65;
	setp.lt.f32 	%p12, %f9, 0f00000000;
	xor.b32  	%r14, %r13, 2139095040;
	mov.b32 	%f66, %r14;
	selp.f32 	%f68, %f66, %f65, %p12;
$L__BB0_5:
	cvta.to.global.u64 	%rd4, %rd1;
	rcp.rn.f32 	%f67, %f68;
	mul.wide.u32 	%rd5, %r1, 4;
	add.s64 	%rd6, %rd4, %rd5;
	st.global.f32 	[%rd6], %f67;
	ret;

}


// ===== COMPILED SASS (sm_100) =====

	.target	sm_100

	.elftype	@"ET_EXEC"


//--------------------- .note.nv.tkinfo           --------------------------
	.section	.note.nv.tkinfo,"",@"SHT_NOTE"
	.sectionflags	@"SHF_NOTE_NV_TKINFO"
	.tkinfo
        /*0018*/ 	.word	0x00000002
        /*0030*/ 	.string	""
        /*0030*/ 	.string	"ptxas"
        /*0030*/ 	.string	"Cuda compilation tools, release 13.0, V13.0.88"
        /*0030*/ 	.string	"Build cuda_13.0.r13.0/compiler.36424714_0"
        /*0030*/ 	.string	"-arch sm_100 -m 64 "



//--------------------- .note.nv.cuinfo           --------------------------
	.section	.note.nv.cuinfo,"",@"SHT_NOTE"
	.sectionflags	@"SHF_NOTE_NV_CUINFO"
        /*0018*/ 	.short	0x0002
        /*001a*/ 	.short	0x0064
        /*001c*/ 	.short	0x0082
	.zero		2


//--------------------- .nv.info                  --------------------------
	.section	.nv.info,"",@"SHT_CUDA_INFO"
	.align	4


	//----- nvinfo : EIATTR_REGCOUNT
	.align		4
        /*0000*/ 	.byte	0x04, 0x2f
        /*0002*/ 	.short	(.L_1 - .L_0)
	.align		4
.L_0:
        /*0004*/ 	.word	index@(_Z5dzetaPfS_)
        /*0008*/ 	.word	0x00000010


	//----- nvinfo : EIATTR_FRAME_SIZE
	.align		4
.L_1:
        /*000c*/ 	.byte	0x04, 0x11
        /*000e*/ 	.short	(.L_3 - .L_2)
	.align		4
.L_2:
        /*0010*/ 	.word	index@($__internal_0_$__cuda_sm20_rcp_rn_f32_slowpath)
        /*0014*/ 	.word	0x00000000


	//----- nvinfo : EIATTR_FRAME_SIZE
	.align		4
.L_3:
        /*0018*/ 	.byte	0x04, 0x11
        /*001a*/ 	.short	(.L_5 - .L_4)
	.align		4
.L_4:
        /*001c*/ 	.word	index@(_Z5dzetaPfS_)
        /*0020*/ 	.word	0x00000000


	//----- nvinfo : EIATTR_MIN_STACK_SIZE
	.align		4
.L_5:
        /*0024*/ 	.byte	0x04, 0x12
        /*0026*/ 	.short	(.L_7 - .L_6)
	.align		4
.L_6:
        /*0028*/ 	.word	index@(_Z5dzetaPfS_)
        /*002c*/ 	.word	0x00000000
.L_7:


//--------------------- .nv.compat                --------------------------
	.section	.nv.compat,"",@"SHT_CUDA_COMPAT_INFO"
	.align	4
        /*0000*/ 	.byte	0x02, 0x09, 0x00, 0x00, 0x02, 0x02, 0x01, 0x00, 0x02, 0x05, 0x05, 0x00, 0x03, 0x07, 0x01, 0x01
        /*0010*/ 	.byte	0x02, 0x03, 0x00, 0x00, 0x02, 0x06, 0x01, 0x00, 0x04, 0x0b, 0x08, 0x00, 0x01, 0x00, 0x00, 0x00
        /*0020*/ 	.byte	0x00, 0x00, 0x00, 0x00


//--------------------- .nv.info._Z5dzetaPfS_     --------------------------
	.section	.nv.info._Z5dzetaPfS_,"",@"SHT_CUDA_INFO"
	.sectionflags	@""
	.align	4


	//----- nvinfo : EIATTR_CUDA_API_VERSION
	.align		4
        /*0000*/ 	.byte	0x04, 0x37
        /*0002*/ 	.short	(.L_9 - .L_8)
.L_8:
        /*0004*/ 	.word	0x00000082


	//----- nvinfo : EIATTR_KPARAM_INFO
	.align		4
.L_9:
        /*0008*/ 	.byte	0x04, 0x17
        /*000a*/ 	.short	(.L_11 - .L_10)
.L_10:
        /*000c*/ 	.word	0x00000000
        /*0010*/ 	.short	0x0001
        /*0012*/ 	.short	0x0008
        /*0014*/ 	.byte	0x00, 0xf5, 0x21, 0x00


	//----- nvinfo : EIATTR_KPARAM_INFO
	.align		4
.L_11:
        /*0018*/ 	.byte	0x04, 0x17
        /*001a*/ 	.short	(.L_13 - .L_12)
.L_12:
        /*001c*/ 	.word	0x00000000
        /*0020*/ 	.short	0x0000
        /*0022*/ 	.short	0x0000
        /*0024*/ 	.byte	0x00, 0xf5, 0x21, 0x00


	//----- nvinfo : EIATTR_SPARSE_MMA_MASK
	.align		4
.L_13:
        /*0028*/ 	.byte	0x03, 0x50
        /*002a*/ 	.short	0x0000


	//----- nvinfo : EIATTR_MAXREG_COUNT
	.align		4
        /*002c*/ 	.byte	0x03, 0x1b
        /*002e*/ 	.short	0x00ff


	//----- nvinfo : EIATTR_MERCURY_ISA_VERSION
	.align		4
        /*0030*/ 	.byte	0x03, 0x5f
        /*0032*/ 	.short	0x0101


	//----- nvinfo : EIATTR_VRC_CTA_INIT_COUNT
	.align		4
        /*0034*/ 	.byte	0x02, 0x4a
	.zero		1
	.zero		1


	//----- nvinfo : EIATTR_EXIT_INSTR_OFFSETS
	.align		4
        /*0038*/ 	.byte	0x04, 0x1c
        /*003a*/ 	.short	(.L_15 - .L_14)


	//   ....[0]....
.L_14:
        /*003c*/ 	.word	0x00000620


	//----- nvinfo : EIATTR_CRS_STACK_SIZE
	.align		4
.L_15:
        /*0040*/ 	.byte	0x04, 0x1e
        /*0042*/ 	.short	(.L_17 - .L_16)
.L_16:
        /*0044*/ 	.word	0x00000000


	//----- nvinfo : EIATTR_CBANK_PARAM_SIZE
	.align		4
.L_17:
        /*0048*/ 	.byte	0x03, 0x19
        /*004a*/ 	.short	0x0010


	//----- nvinfo : EIATTR_PARAM_CBANK
	.align		4
        /*004c*/ 	.byte	0x04, 0x0a
        /*004e*/ 	.short	(.L_19 - .L_18)
	.align		4
.L_18:
        /*0050*/ 	.word	index@(.nv.constant0._Z5dzetaPfS_)
        /*0054*/ 	.short	0x0380
        /*0056*/ 	.short	0x0010


	//----- nvinfo : EIATTR_SW_WAR
	.align		4
.L_19:
        /*0058*/ 	.byte	0x04, 0x36
        /*005a*/ 	.short	(.L_21 - .L_20)
.L_20:
        /*005c*/ 	.word	0x00000008
.L_21:


//--------------------- .nv.callgraph             --------------------------
	.section	.nv.callgraph,"",@"SHT_CUDA_CALLGRAPH"
	.align	4
	.sectionentsize	8
	.align		4
        /*0000*/ 	.word	0x00000000
	.align		4
        /*0004*/ 	.word	0xffffffff
	.align		4
        /*0008*/ 	.word	0x00000000
	.align		4
        /*000c*/ 	.word	0xfffffffe
	.align		4
        /*0010*/ 	.word	0x00000000
	.align		4
        /*0014*/ 	.word	0xfffffffd
	.align		4
        /*0018*/ 	.word	0x00000000
	.align		4
        /*001c*/ 	.word	0xfffffffc


//--------------------- .text._Z5dzetaPfS_        --------------------------
	.section	.text._Z5dzetaPfS_,"ax",@progbits
	.align	128
        .global         _Z5dzetaPfS_
        .type           _Z5dzetaPfS_,@function
        .size           _Z5dzetaPfS_,(.L_x_10 - _Z5dzetaPfS_)
        .other          _Z5dzetaPfS_,@"STO_CUDA_ENTRY STV_DEFAULT"
_Z5dzetaPfS_:
.text._Z5dzetaPfS_:
[----:B------:R-:W-:Y:S08]  /*0000*/  LDC R1, c[0x0][0x37c] ;  /* 0x0000df00ff017b82 */ /* 0x000ff00000000800 */
[----:B------:R-:W0:Y:S01]  /*0010*/  LDC.64 R4, c[0x0][0x380] ;  /* 0x0000e000ff047b82 */ /* 0x000e220000000a00 */
[----:B------:R-:W0:Y:S02]  /*0020*/  LDCU.64 UR4, c[0x0][0x358] ;  /* 0x00006b00ff0477ac */ /* 0x000e240008000a00 */
[----:B0-----:R-:W2:Y:S01]  /*0030*/  LDG.E R2, desc[UR4][R4.64] ;  /* 0x0000000404027981 */ /* 0x001ea2000c1e1900 */
[----:B------:R-:W-:Y:S01]  /*0040*/  BSSY.RECONVERGENT B0, `(.L_x_0) ;  /* 0x000004c000007945 */ /* 0x000fe20003800200 */
[----:B------:R-:W-:Y:S01]  /*0050*/  HFMA2 R6, -RZ, RZ, 1.875, 0 ;  /* 0x3f800000ff067431 */ /* 0x000fe200000001ff */
[----:B------:R-:W0:Y:S01]  /*0060*/  S2R R3, SR_TID.X ;  /* 0x0000000000037919 */ /* 0x000e220000002100 */
[----:B--2---:R-:W-:-:S04]  /*0070*/  FSETP.NEU.AND P0, PT, R2, RZ, PT ;  /* 0x000000ff0200720b */ /* 0x004fc80003f0d000 */
[----:B0-----:R-:W-:-:S13]  /*0080*/  ISETP.EQ.OR P0, PT, R3, RZ, !P0 ;  /* 0x000000ff0300720c */ /* 0x001fda0004702670 */
[----:B------:R-:W-:Y:S05]  /*0090*/  @P0 BRA `(.L_x_1) ;  /* 0x0000000400180947 */ /* 0x000fea0003800000 */
[----:B------:R-:W-:Y:S02]  /*00a0*/  IADD3 R0, PT, PT, R3, 0x1, RZ ;  /* 0x0000000103007810 */ /* 0x000fe40007ffe0ff */
[----:B------:R-:W-:Y:S02]  /*00b0*/  FSETP.NAN.AND P0, PT, |R2|, |R2|, PT ;  /* 0x400000020200720b */ /* 0x000fe40003f08200 */
[----:B------:R-:W-:-:S04]  /*00c0*/  I2FP.F32.U32 R5, R0 ;  /* 0x0000000000057245 */ /* 0x000fc80000201000 */
[----:B------:R-:W-:-:S13]  /*00d0*/  FSETP.NUM.AND P0, PT, |R5|, |R5|, !P0 ;  /* 0x400000050500720b */ /* 0x000fda0004707200 */
[----:B------:R-:W-:Y:S01]  /*00e0*/  @!P0 FADD R6, R5, R2 ;  /* 0x0000000205068221 */ /* 0x000fe20000000000 */
[----:B------:R-:W-:Y:S06]  /*00f0*/  @!P0 BRA `(.L_x_1) ;  /* 0x0000000400008947 */ /* 0x000fec0003800000 */
[C---:B------:R-:W-:Y:S01]  /*0100*/  FMUL R4, |R5|.reuse, 16777216 ;  /* 0x4b80000005047820 */ /* 0x040fe20000400200 */
[----:B------:R-:W-:Y:S02]  /*0110*/  FSETP.GEU.AND P0, PT, |R5|, 1.175494350822287508e-38, PT ;  /* 0x008000000500780b */ /* 0x000fe40003f0e200 */
[----:B------:R-:W-:Y:S02]  /*0120*/  MOV R12, 0x3a2c32e4 ;  /* 0x3a2c32e4000c7802 */ /* 0x000fe40000000f00 */
[----:B------:R-:W-:-:S05]  /*0130*/  FSEL R4, R4, |R5|, !P0 ;  /* 0x4000000504047208 */ /* 0x000fca0004000000 */
[----:B------:R-:W-:-:S05]  /*0140*/  VIADD R6, R4, 0xc0cafb0d ;  /* 0xc0cafb0d04067836 */ /* 0x000fca0000000000 */
[----:B------:R-:W-:-:S04]  /*0150*/  LOP3.LUT R7, R6, 0xff800000, RZ, 0xc0, !PT ;  /* 0xff80000006077812 */ /* 0x000fc800078ec0ff */
[-C--:B------:R-:W-:Y:S02]  /*0160*/  IADD3 R4, PT, PT, R4, -R7.reuse, RZ ;  /* 0x8000000704047210 */ /* 0x080fe40007ffe0ff */
[----:B------:R-:W-:-:S03]  /*0170*/  I2FP.F32.S32 R7, R7 ;  /* 0x0000000700077245 */ /* 0x000fc60000201400 */
[C---:B------:R-:W-:Y:S01]  /*0180*/  FADD R8, R4.reuse, 1 ;  /* 0x3f80000004087421 */ /* 0x040fe20000000000 */
[----:B------:R-:W-:Y:S01]  /*0190*/  FADD R6, R4, -1 ;  /* 0xbf80000004067421 */ /* 0x000fe20000000000 */
[----:B------:R-:W-:Y:S02]  /*01a0*/  FSEL R4, RZ, -24, P0 ;  /* 0xc1c00000ff047808 */ /* 0x000fe40000000000 */
[----:B------:R-:W-:Y:S01]  /*01b0*/  FSETP.NEU.AND P0, PT, |R5|, +INF , PT ;  /* 0x7f8000000500780b */ /* 0x000fe20003f0d200 */
[----:B------:R-:W-:Y:S01]  /*01c0*/  FADD R9, R6, R6 ;  /* 0x0000000606097221 */ /* 0x000fe20000000000 */
[----:B------:R-:W0:Y:S01]  /*01d0*/  MUFU.RCP R8, R8 ;  /* 0x0000000800087308 */ /* 0x000e220000001000 */
[----:B------:R-:W-:Y:S01]  /*01e0*/  FFMA R4, R7, 1.1920928955078125e-07, R4 ;  /* 0x3400000007047823 */ /* 0x000fe20000000004 */
[----:B------:R-:W-:-:S09]  /*01f0*/  FSETP.GEU.OR P1, PT, R2, RZ, P0 ;  /* 0x000000ff0200720b */ /* 0x000fd2000072e400 */
[----:B------:R-:W-:-:S04]  /*0200*/  @!P0 SHF.L.U32 R0, R0, 0x1, RZ ;  /* 0x0000000100008819 */ /* 0x000fc800000006ff */
[----:B------:R-:W-:Y:S01]  /*0210*/  @!P0 I2FP.F32.U32 R0, R0 ;  /* 0x0000000000008245 */ /* 0x000fe20000201000 */
[----:B0-----:R-:W-:-:S03]  /*0220*/  FMUL R9, R8, R9 ;  /* 0x0000000908097220 */ /* 0x001fc60000400000 */
[----:B------:R-:W-:Y:S01]  /*0230*/  @!P1 LOP3.LUT R0, R0, 0x7f800000, RZ, 0x3c, !PT ;  /* 0x7f80000000009812 */ /* 0x000fe200078e3cff */
[----:B------:R-:W-:Y:S01]  /*0240*/  FADD R10, R6, -R9 ;  /* 0x80000009060a7221 */ /* 0x000fe20000000000 */
[CC--:B------:R-:W-:Y:S01]  /*0250*/  FMUL R7, R9.reuse, R9.reuse ;  /* 0x0000000909077220 */ /* 0x0c0fe20000400000 */
[----:B------:R-:W-:Y:S02]  /*0260*/  FFMA R13, R9, 1.4426950216293334961, R4 ;  /* 0x3fb8aa3b090d7823 */ /* 0x000fe40000000004 */
[----:B------:R-:W-:Y:S01]  /*0270*/  FADD R11, R10, R10 ;  /* 0x0000000a0a0b7221 */ /* 0x000fe20000000000 */
[C---:B------:R-:W-:Y:S01]  /*0280*/  FFMA R10, R7.reuse, R12, 0.0032181653659790754318 ;  /* 0x3b52e7db070a7423 */ /* 0x040fe2000000000c */
[----:B------:R-:W-:Y:S02]  /*0290*/  FADD R4, R4, -R13 ;  /* 0x8000000d04047221 */ /* 0x000fe40000000000 */
[----:B------:R-:W-:Y:S01]  /*02a0*/  FFMA R11, R6, -R9, R11 ;  /* 0x80000009060b7223 */ /* 0x000fe2000000000b */
[----:B------:R-:W-:Y:S01]  /*02b0*/  FFMA R10, R7, R10, 0.018033718690276145935 ;  /* 0x3c93bb73070a7423 */ /* 0x000fe2000000000a */
[----:B------:R-:W-:-:S02]  /*02c0*/  FFMA R4, R9, 1.4426950216293334961, R4 ;  /* 0x3fb8aa3b09047823 */ /* 0x000fc40000000004 */
[----:B------:R-:W-:Y:S01]  /*02d0*/  FMUL R11, R8, R11 ;  /* 0x0000000b080b7220 */ /* 0x000fe20000400000 */
[----:B------:R-:W-:-:S03]  /*02e0*/  FFMA R10, R7, R10, 0.12022458761930465698 ;  /* 0x3df6384f070a7423 */ /* 0x000fc6000000000a */
[----:B------:R-:W-:Y:S01]  /*02f0*/  FFMA R4, R11, 1.4426950216293334961, R4 ;  /* 0x3fb8aa3b0b047823 */ /* 0x000fe20000000004 */
[----:B------:R-:W-:-:S03]  /*0300*/  FMUL R10, R7, R10 ;  /* 0x0000000a070a7220 */ /* 0x000fc60000400000 */
[----:B------:R-:W-:Y:S01]  /*0310*/  FFMA R6, R9, 1.9251366722983220825e-08, R4 ;  /* 0x32a55e3409067823 */ /* 0x000fe20000000004 */
[----:B------:R-:W-:-:S04]  /*0320*/  FMUL R4, R10, 3 ;  /* 0x404000000a047820 */ /* 0x000fc80000400000 */
[----:B------:R-:W-:-:S04]  /*0330*/  FFMA R11, R11, R4, R6 ;  /* 0x000000040b0b7223 */ /* 0x000fc80000000006 */
[----:B------:R-:W-:Y:S01]  /*0340*/  FFMA R10, R9, R10, R11 ;  /* 0x0000000a090a7223 */ /* 0x000fe2000000000b */
[----:B------:R-:W-:-:S03]  /*0350*/  IMAD.MOV.U32 R11, RZ, RZ, 0x391fcb8e ;  /* 0x391fcb8eff0b7424 */ /* 0x000fc600078e00ff */
[----:B------:R-:W-:-:S04]  /*0360*/  FADD R7, R13, R10 ;  /* 0x0000000a0d077221 */ /* 0x000fc80000000000 */
[----:B------:R-:W-:Y:S01]  /*0370*/  FMUL R9, R2, R7 ;  /* 0x0000000702097220 */ /* 0x000fe20000400000 */
[----:B------:R-:W-:-:S03]  /*0380*/  FADD R13, -R13, R7 ;  /* 0x000000070d0d7221 */ /* 0x000fc60000000100 */
[----:B------:R-:W0:Y:S01]  /*0390*/  FRND R4, R9 ;  /* 0x0000000900047307 */ /* 0x000e220000201000 */
[----:B------:R-:W-:Y:S01]  /*03a0*/  FADD R10, R10, -R13 ;  /* 0x8000000d0a0a7221 */ /* 0x000fe20000000000 */
[----:B------:R-:W-:Y:S01]  /*03b0*/  FFMA R7, R2, R7, -R9 ;  /* 0x0000000702077223 */ /* 0x000fe20000000809 */
[----:B------:R-:W-:-:S03]  /*03c0*/  FSETP.GT.AND P2, PT, |R9|, 152, PT ;  /* 0x431800000900780b */ /* 0x000fc60003f44200 */
[----:B------:R-:W-:Y:S02]  /*03d0*/  FFMA R7, R2, R10, R7 ;  /* 0x0000000a02077223 */ /* 0x000fe40000000007 */
[----:B------:R-:W1:Y:S01]  /*03e0*/  F2I.NTZ R5, R9 ;  /* 0x0000000900057305 */ /* 0x000e620000203100 */
[----:B0-----:R-:W-:Y:S01]  /*03f0*/  FADD R6, R9, -R4 ;  /* 0x8000000409067221 */ /* 0x001fe20000000000 */
[----:B------:R-:W-:-:S03]  /*0400*/  FSETP.GT.AND P3, PT, R4, RZ, PT ;  /* 0x000000ff0400720b */ /* 0x000fc60003f64000 */
[----:B------:R-:W-:Y:S01]  /*0410*/  FADD R6, R6, R7 ;  /* 0x0000000706067221 */ /* 0x000fe20000000000 */
[----:B------:R-:W-:Y:S02]  /*0420*/  SEL R2, RZ, 0x83000000, P3 ;  /* 0x83000000ff027807 */ /* 0x000fe40001800000 */
[----:B------:R-:W-:Y:S01]  /*0430*/  FSETP.GEU.AND P3, PT, R9, RZ, PT ;  /* 0x000000ff0900720b */ /* 0x000fe20003f6e000 */
[----:B------:R-:W-:Y:S01]  /*0440*/  FFMA R7, R6, R11, 0.0013391353422775864601 ;  /* 0x3aaf85ed06077423 */ /* 0x000fe2000000000b */
[----:B------:R-:W-:Y:S01]  /*0450*/  IADD3 R4, PT, PT, R2, 0x7f000000, RZ ;  /* 0x7f00000002047810 */ /* 0x000fe20007ffe0ff */
[----:B-1----:R-:W-:Y:S02]  /*0460*/  IMAD R5, R5, 0x800000, -R2 ;  /* 0x0080000005057824 */ /* 0x002fe400078e0a02 */
[----:B------:R-:W-:-:S04]  /*0470*/  FFMA R7, R6, R7, 0.0096188392490148544312 ;  /* 0x3c1d985606077423 */ /* 0x000fc80000000007 */
[----:B------:R-:W-:-:S04]  /*0480*/  FFMA R7, R6, R7, 0.055503588169813156128 ;  /* 0x3d6357bb06077423 */ /* 0x000fc80000000007 */
[----:B------:R-:W-:-:S04]  /*0490*/  FFMA R7, R6, R7, 0.24022644758224487305 ;  /* 0x3e75fdec06077423 */ /* 0x000fc80000000007 */
[----:B------:R-:W-:-:S04]  /*04a0*/  FFMA R7, R6, R7, 0.69314718246459960938 ;  /* 0x3f31721806077423 */ /* 0x000fc80000000007 */
[----:B------:R-:W-:Y:S01]  /*04b0*/  FFMA R7, R6, R7, 1 ;  /* 0x3f80000006077423 */ /* 0x000fe20000000007 */
[----:B------:R-:W-:-:S03]  /*04c0*/  FSEL R6, RZ, +INF , !P3 ;  /* 0x7f800000ff067808 */ /* 0x000fc60005800000 */
[----:B------:R-:W-:-:S04]  /*04d0*/  FMUL R4, R4, R7 ;  /* 0x0000000704047220 */ /* 0x000fc80000400000 */
[----:B------:R-:W-:Y:S01]  /*04e0*/  @!P2 FMUL R6, R5, R4 ;  /* 0x000000040506a220 */ /* 0x000fe20000400000 */
[----:B------:R-:W-:-:S07]  /*04f0*/  @!P0 MOV R6, R0 ;  /* 0x0000000000068202 */ /* 0x000fce0000000f00 */
.L_x_1:
[----:B------:R-:W-:Y:S05]  /*0500*/  BSYNC.RECONVERGENT B0 ;  /* 0x0000000000007941 */ /* 0x000fea0003800200 */
.L_x_0:
[----:B------:R-:W-:Y:S01]  /*0510*/  IADD3 R0, PT, PT, R6, 0x1800000, RZ ;  /* 0x0180000006007810 */ /* 0x000fe20007ffe0ff */
[----:B------:R-:W-:Y:S03]  /*0520*/  BSSY.RECONVERGENT B0, `(.L_x_2) ;  /* 0x000000c000007945 */ /* 0x000fe60003800200 */
[----:B------:R-:W-:-:S04]  /*0530*/  LOP3.LUT R0, R0, 0x7f800000, RZ, 0xc0, !PT ;  /* 0x7f80000000007812 */ /* 0x000fc800078ec0ff */
[----:B------:R-:W-:-:S13]  /*0540*/  ISETP.GT.U32.AND P0, PT, R0, 0x1ffffff, PT ;  /* 0x01ffffff0000780c */ /* 0x000fda0003f04070 */
[----:B------:R-:W-:Y:S05]  /*0550*/  @P0 BRA `(.L_x_3) ;  /* 0x0000000000100947 */ /* 0x000fea0003800000 */
[----:B------:R-:W-:Y:S01]  /*0560*/  IMAD.MOV.U32 R2, RZ, RZ, R6 ;  /* 0x000000ffff027224 */ /* 0x000fe200078e0006 */
[----:B------:R-:W-:-:S07]  /*0570*/  MOV R4, 0x590 ;  /* 0x0000059000047802 */ /* 0x000fce0000000f00 */
[----:B------:R-:W-:Y:S05]  /*0580*/  CALL.REL.NOINC `($__internal_0_$__cuda_sm20_rcp_rn_f32_slowpath) ;  /* 0x0000000000287944 */ /* 0x000fea0003c00000 */
[----:B------:R-:W-:Y:S05]  /*0590*/  BRA `(.L_x_4) ;  /* 0x0000000000107947 */ /* 0x000fea0003800000 */
.L_x_3:
[----:B------:R-:W0:Y:S02]  /*05a0*/  MUFU.RCP R7, R6 ;  /* 0x0000000600077308 */ /* 0x000e240000001000 */
[----:B0-----:R-:W-:-:S04]  /*05b0*/  FFMA R0, R7, R6, -1 ;  /* 0xbf80000007007423 */ /* 0x001fc80000000006 */
[----:B------:R-:W-:-:S04]  /*05c0*/  FADD.FTZ R0, -R0, -RZ ;  /* 0x800000ff00007221 */ /* 0x000fc80000010100 */
[----:B------:R-:W-:-:S07]  /*05d0*/  FFMA R7, R7, R0, R7 ;  /* 0x0000000007077223 */ /* 0x000fce0000000007 */
.L_x_4:
[----:B------:R-:W-:Y:S05]  /*05e0*/  BSYNC.RECONVERGENT B0 ;  /* 0x0000000000007941 */ /* 0x000fea0003800200 */
.L_x_2:
[----:B------:R-:W0:Y:S02]  /*05f0*/  LDC.64 R4, c[0x0][0x388] ;  /* 0x0000e200ff047b82 */ /* 0x000e240000000a00 */
[----:B0-----:R-:W-:-:S05]  /*0600*/  IMAD.WIDE.U32 R2, R3, 0x4, R4 ;  /* 0x0000000403027825 */ /* 0x001fca00078e0004 */
[----:B------:R-:W-:Y:S01]  /*0610*/  STG.E desc[UR4][R2.64], R7 ;  /* 0x0000000702007986 */ /* 0x000fe2000c101904 */
[----:B------:R-:W-:Y:S05]  /*0620*/  EXIT ;  /* 0x000000000000794d */ /* 0x000fea0003800000 */
        .weak           $__internal_0_$__cuda_sm20_rcp_rn_f32_slowpath
        .type           $__internal_0_$__cuda_sm20_rcp_rn_f32_slowpath,@function
        .size           $__internal_0_$__cuda_sm20_rcp_rn_f32_slowpath,(.L_x_10 - $__internal_0_$__cuda_sm20_rcp_rn_f32_slowpath)
$__internal_0_$__cuda_sm20_rcp_rn_f32_slowpath:
[----:B------:R-:W-:Y:S01]  /*0630*/  SHF.L.U32 R0, R2, 0x1, RZ ;  /* 0x0000000102007819 */ /* 0x000fe200000006ff */
[----:B------:R-:W-:Y:S03]  /*0640*/  BSSY.RECONVERGENT B1, `(.L_x_5) ;  /* 0x0000030000017945 */ /* 0x000fe60003800200 */
[----:B------:R-:W-:-:S04]  /*0650*/  SHF.R.U32.HI R9, RZ, 0x18, R0 ;  /* 0x00000018ff097819 */ /* 0x000fc80000011600 */
[----:B------:R-:W-:-:S13]  /*0660*/  ISETP.NE.U32.AND P0, PT, R9, RZ, PT ;  /* 0x000000ff0900720c */ /* 0x000fda0003f05070 */
[----:B------:R-:W-:Y:S05]  /*0670*/  @P0 BRA `(.L_x_6) ;  /* 0x0000000000280947 */ /* 0x000fea0003800000 */
[----:B------:R-:W-:-:S04]  /*0680*/  SHF.L.U32 R0, R2, 0x1, RZ ;  /* 0x0000000102007819 */ /* 0x000fc800000006ff */
[----:B------:R-:W-:-:S13]  /*0690*/  ISETP.NE.AND P0, PT, R0, RZ, PT ;  /* 0x000000ff0000720c */ /* 0x000fda0003f05270 */
[----:B------:R-:W-:Y:S01]  /*06a0*/  @P0 FFMA R6, R2, 1.84467440737095516160e+19, RZ ;  /* 0x5f80000002060823 */ /* 0x000fe200000000ff */
[----:B------:R-:W-:Y:S08]  /*06b0*/  @!P0 MUFU.RCP R5, R2 ;  /* 0x0000000200058308 */ /* 0x000ff00000001000 */
[----:B------:R-:W0:Y:S02]  /*06c0*/  @P0 MUFU.RCP R7, R6 ;  /* 0x0000000600070308 */ /* 0x000e240000001000 */
[----:B0-----:R-:W-:-:S04]  /*06d0*/  @P0 FFMA R0, R6, R7, -1 ;  /* 0xbf80000006000423 */ /* 0x001fc80000000007 */
[----:B------:R-:W-:-:S04]  /*06e0*/  @P0 FADD.FTZ R0, -R0, -RZ ;  /* 0x800000ff00000221 */ /* 0x000fc80000010100 */
[----:B------:R-:W-:-:S04]  /*06f0*/  @P0 FFMA R0, R7, R0, R7 ;  /* 0x0000000007000223 */ /* 0x000fc80000000007 */
[----:B------:R-:W-:Y:S01]  /*0700*/  @P0 FFMA R5, R0, 1.84467440737095516160e+19, RZ ;  /* 0x5f80000000050823 */ /* 0x000fe200000000ff */
[----:B------:R-:W-:Y:S06]  /*0710*/  BRA `(.L_x_7) ;  /* 0x0000000000887947 */ /* 0x000fec0003800000 */
.L_x_6:
[----:B------:R-:W-:-:S05]  /*0720*/  VIADD R11, R9, 0xffffff03 ;  /* 0xffffff03090b7836 */ /* 0x000fca0000000000 */
[----:B------:R-:W-:-:S13]  /*0730*/  ISETP.GT.U32.AND P0, PT, R11, 0x1, PT ;  /* 0x000000010b00780c */ /* 0x000fda0003f04070 */
[----:B------:R-:W-:Y:S05]  /*0740*/  @P0 BRA `(.L_x_8) ;  /* 0x0000000000780947 */ /* 0x000fea0003800000 */
[----:B------:R-:W-:Y:S01]  /*0750*/  LOP3.LUT R0, R2, 0x7fffff, RZ, 0xc0, !PT ;  /* 0x007fffff02007812 */ /* 0x000fe200078ec0ff */
[----:B------:R-:W-:-:S03]  /*0760*/  HFMA2 R8, -RZ, RZ, 0, 1.78813934326171875e-07 ;  /* 0x00000003ff087431 */ /* 0x000fc600000001ff */
[----:B------:R-:W-:-:S04]  /*0770*/  LOP3.LUT R0, R0, 0x3f800000, RZ, 0xfc, !PT ;  /* 0x3f80000000007812 */ /* 0x000fc800078efcff */
[----:B------:R-:W0:Y:S01]  /*0780*/  MUFU.RCP R5, R0 ;  /* 0x0000000000057308 */ /* 0x000e220000001000 */
[----:B------:R-:W-:Y:S01]  /*0790*/  SHF.L.U32 R8, R8, R11, RZ ;  /* 0x0000000b08087219 */ /* 0x000fe200000006ff */
[----:B0-----:R-:W-:-:S04]  /*07a0*/  FFMA R6, R0, R5, -1 ;  /* 0xbf80000000067423 */ /* 0x001fc80000000005 */
[----:B------:R-:W-:-:S04]  /*07b0*/  FADD.FTZ R6, -R6, -RZ ;  /* 0x800000ff06067221 */ /* 0x000fc80000010100 */
[CCC-:B------:R-:W-:Y:S01]  /*07c0*/  FFMA.RM R7, R5.reuse, R6.reuse, R5.reuse ;  /* 0x0000000605077223 */ /* 0x1c0fe20000004005 */
[----:B------:R-:W-:-:S04]  /*07d0*/  FFMA.RP R6, R5, R6, R5 ;  /* 0x0000000605067223 */ /* 0x000fc80000008005 */
[C---:B------:R-:W-:Y:S02]  /*07e0*/  LOP3.LUT R5, R7.reuse, 0x7fffff, RZ, 0xc0, !PT ;  /* 0x007fffff07057812 */ /* 0x040fe400078ec0ff */
[----:B------:R-:W-:Y:S02]  /*07f0*/  FSETP.NEU.FTZ.AND P0, PT, R7, R6, PT ;  /* 0x000000060700720b */ /* 0x000fe40003f1d000 */
[----:B------:R-:W-:Y:S02]  /*0800*/  LOP3.LUT R5, R5, 0x800000, RZ, 0xfc, !PT ;  /* 0x0080000005057812 */ /* 0x000fe400078efcff */
[----:B------:R-:W-:Y:S02]  /*0810*/  SEL R6, RZ, 0xffffffff, !P0 ;  /* 0xffffffffff067807 */ /* 0x000fe40004000000 */
[----:B------:R-:W-:Y:S02]  /*0820*/  LOP3.LUT R8, R8, R5, RZ, 0xc0, !PT ;  /* 0x0000000508087212 */ /* 0x000fe400078ec0ff */
[----:B------:R-:W-:-:S02]  /*0830*/  IADD3 R6, PT, PT, -R6, RZ, RZ ;  /* 0x000000ff06067210 */ /* 0x000fc40007ffe1ff */
[-C--:B------:R-:W-:Y:S02]  /*0840*/  SHF.R.U32.HI R8, RZ, R11.reuse, R8 ;  /* 0x0000000bff087219 */ /* 0x080fe40000011608 */
[----:B------:R-:W-:Y:S02]  /*0850*/  LOP3.LUT P1, RZ, R6, R11, R5, 0xf8, !PT ;  /* 0x0000000b06ff7212 */ /* 0x000fe4000782f805 */
[C---:B------:R-:W-:Y:S02]  /*0860*/  LOP3.LUT P0, RZ, R8.reuse, 0x1, RZ, 0xc0, !PT ;  /* 0x0000000108ff7812 */ /* 0x040fe4000780c0ff */
[----:B------:R-:W-:-:S04]  /*0870*/  LOP3.LUT P2, RZ, R8, 0x2, RZ, 0xc0, !PT ;  /* 0x0000000208ff7812 */ /* 0x000fc8000784c0ff */
[----:B------:R-:W-:Y:S02]  /*0880*/  PLOP3.LUT P0, PT, P0, P1, P2, 0xe0, 0x0 ;  /* 0x000000000000781c */ /* 0x000fe40000703c20 */
[----:B------:R-:W-:Y:S02]  /*0890*/  LOP3.LUT P1, RZ, R2, 0x7fffff, RZ, 0xc0, !PT ;  /* 0x007fffff02ff7812 */ /* 0x000fe4000782c0ff */
[----:B------:R-:W-:-:S05]  /*08a0*/  SEL R0, RZ, 0x1, !P0 ;  /* 0x00000001ff007807 */ /* 0x000fca0004000000 */
[----:B------:R-:W-:-:S05]  /*08b0*/  IMAD.MOV R0, RZ, RZ, -R0 ;  /* 0x000000ffff007224 */ /* 0x000fca00078e0a00 */
[----:B------:R-:W-:Y:S02]  /*08c0*/  ISETP.GE.AND P0, PT, R0, RZ, PT ;  /* 0x000000ff0000720c */ /* 0x000fe40003f06270 */
[----:B------:R-:W-:-:S04]  /*08d0*/  IADD3 R0, PT, PT, R9, -0xfc, RZ ;  /* 0xffffff0409007810 */ /* 0x000fc80007ffe0ff */
[----:B------:R-:W-:-:S07]  /*08e0*/  SHF.R.U32.HI R5, RZ, R0, R5 ;  /* 0x00000000ff057219 */ /* 0x000fce0000011605 */
[----:B------:R-:W-:-:S05]  /*08f0*/  @!P0 IADD3 R5, PT, PT, R5, 0x1, RZ ;  /* 0x0000000105058810 */ /* 0x000fca0007ffe0ff */
[----:B------:R-:W-:-:S05]  /*0900*/  @!P1 IMAD.SHL.U32 R5, R5, 0x2, RZ ;  /* 0x0000000205059824 */ /* 0x000fca00078e00ff */
[----:B------:R-:W-:Y:S01]  /*0910*/  LOP3.LUT R5, R5, 0x80000000, R2, 0xf8, !PT ;  /* 0x8000000005057812 */ /* 0x000fe200078ef802 */
[----:B------:R-:W-:Y:S06]  /*0920*/  BRA `(.L_x_7) ;  /* 0x0000000000047947 */ /* 0x000fec0003800000 */
.L_x_8:
[----:B------:R0:W1:Y:S02]  /*0930*/  MUFU.RCP R5, R2 ;  /* 0x0000000200057308 */ /* 0x0000640000001000 */
.L_x_7:
[----:B------:R-:W-:Y:S05]  /*0940*/  BSYNC.RECONVERGENT B1 ;  /* 0x0000000000017941 */ /* 0x000fea0003800200 */
.L_x_5:
[----:B-1----:R-:W-:Y:S01]  /*0950*/  MOV R7, R5 ;  /* 0x0000000500077202 */ /* 0x002fe20000000f00 */
[----:B------:R-:W-:-:S04]  /*0960*/  HFMA2 R5, -RZ, RZ, 0, 0 ;  /* 0x00000000ff057431 */ /* 0x000fc800000001ff */
[----:B0-----:R-:W-:Y:S05]  /*0970*/  RET.REL.NODEC R4 `(_Z5dzetaPfS_) ;  /* 0xfffffff404a07950 */ /* 0x001fea0003c3ffff */
.L_x_9:
[----:B------:R-:W-:-:S00]  /*0980*/  BRA `(.L_x_9) ;  /* 0xfffffffc00fc7947 */ /* 0x000fc0000383ffff */
[----:B------:R-:W-:-:S00]  /*0990*/  NOP ;  /* 0x0000000000007918 */ /* 0x000fc00000000000 */
        /* <DEDUP_REMOVED lines=14> */
.L_x_10:


//--------------------- .nv.shared.reserved.0     --------------------------
	.section	.nv.shared.reserved.0,"aw",@nobits
	.weak		__nv_reservedSMEM_offset_0_alias
	.size		__nv_reservedSMEM_offset_0_alias, 0, 64
	.other		__nv_reservedSMEM_offset_0_alias,@"STO_CUDA_RESERVED_SHARED STV_DEFAULT"
__nv_reservedSMEM_offset_0_alias:
	.zero		0
	.zero		64


//--------------------- .nv.constant0._Z5dzetaPfS_ --------------------------
	.section	.nv.constant0._Z5dzetaPfS_,"a",@progbits
	.sectionflags	@""
	.align	4
.nv.constant0._Z5dzetaPfS_:
	.zero		912


//--------------------- SYMBOLS --------------------------

	.type		.nv.reservedSmem.offset0,@object
	.size		.nv.reservedSmem.offset0,0x4
